//
// Generated by NVIDIA NVVM Compiler
//
// Compiler Build ID: CL-36424714
// Cuda compilation tools, release 13.0, V13.0.88
// Based on NVVM 20.0.0
//

.version 9.0
.target sm_100
.address_size 64

	// .globl	_Z7calcAVGPjS_PfS_j

.visible .entry _Z7calcAVGPjS_PfS_j(
	.param .u64 .ptr .align 1 _Z7calcAVGPjS_PfS_j_param_0,
	.param .u64 .ptr .align 1 _Z7calcAVGPjS_PfS_j_param_1,
	.param .u64 .ptr .align 1 _Z7calcAVGPjS_PfS_j_param_2,
	.param .u64 .ptr .align 1 _Z7calcAVGPjS_PfS_j_param_3,
	.param .u32 _Z7calcAVGPjS_PfS_j_param_4
)
{
	.reg .pred 	%p<16>;
	.reg .b32 	%r<47>;
	.reg .b32 	%f<11>;
	.reg .b64 	%rd<17>;

	ld.param.u64 	%rd5, [_Z7calcAVGPjS_PfS_j_param_0];
	ld.param.u64 	%rd6, [_Z7calcAVGPjS_PfS_j_param_1];
	ld.param.u64 	%rd7, [_Z7calcAVGPjS_PfS_j_param_2];
	ld.param.u64 	%rd8, [_Z7calcAVGPjS_PfS_j_param_3];
	ld.param.u32 	%r25, [_Z7calcAVGPjS_PfS_j_param_4];
	cvta.to.global.u64 	%rd1, %rd8;
	cvta.to.global.u64 	%rd2, %rd6;
	cvta.to.global.u64 	%rd3, %rd7;
	mov.u32 	%r26, %ctaid.x;
	mov.u32 	%r27, %ntid.x;
	mov.u32 	%r28, %tid.x;
	mad.lo.s32 	%r29, %r26, %r27, %r28;
	shl.b32 	%r43, %r29, 2;
	or.b32  	%r2, %r43, 3;
	setp.ge.u32 	%p1, %r43, %r25;
	mov.f32 	%f10, 0f00000000;
	@%p1 bra 	$L__BB0_4;
	add.s32 	%r38, %r43, 1;
	cvta.to.global.u64 	%rd4, %rd5;
	mov.b32 	%r40, 0;
	mov.u32 	%r39, %r43;
$L__BB0_2:
	add.s32 	%r31, %r38, -1;
	mul.wide.s32 	%rd9, %r39, 4;
	add.s64 	%rd10, %rd4, %rd9;
	ld.global.u32 	%r32, [%rd10];
	add.s32 	%r40, %r32, %r40;
	add.s32 	%r39, %r39, 1;
	setp.lt.u32 	%p2, %r38, %r25;
	setp.lt.s32 	%p3, %r31, %r2;
	and.pred  	%p4, %p2, %p3;
	add.s32 	%r38, %r38, 1;
	@%p4 bra 	$L__BB0_2;
	cvt.rn.f32.u32 	%f10, %r40;
$L__BB0_4:
	setp.ge.u32 	%p5, %r43, %r25;
	cvt.rn.f32.u32 	%f5, %r25;
	div.rn.f32 	%f6, %f10, %f5;
	atom.global.add.f32 	%f7, [%rd3], %f6;
	bar.sync 	0;
	@%p5 bra 	$L__BB0_12;
	ld.global.f32 	%f3, [%rd3];
	mov.u32 	%r41, %r43;
$L__BB0_6:
	mul.wide.s32 	%rd11, %r41, 4;
	add.s64 	%rd12, %rd2, %rd11;
	ld.global.u32 	%r33, [%rd12];
	cvt.rn.f32.u32 	%f8, %r33;
	setp.geu.f32 	%p6, %f3, %f8;
	@%p6 bra 	$L__BB0_7;
	bra.uni 	$L__BB0_10;
$L__BB0_7:
	add.s32 	%r10, %r41, 1;
	setp.lt.u32 	%p7, %r10, %r25;
	setp.lt.s32 	%p8, %r41, %r2;
	and.pred  	%p9, %p7, %p8;
	mov.u32 	%r41, %r10;
	@%p9 bra 	$L__BB0_6;
	ld.global.u32 	%r45, [%rd1];
	add.s32 	%r44, %r43, 1;
$L__BB0_9:
	add.s32 	%r34, %r44, -1;
	mul.wide.s32 	%rd13, %r43, 4;
	add.s64 	%rd14, %rd2, %rd13;
	ld.global.u32 	%r35, [%rd14];
	add.s32 	%r45, %r45, %r35;
	st.global.u32 	[%rd1], %r45;
	add.s32 	%r43, %r43, 1;
	setp.lt.u32 	%p10, %r44, %r25;
	setp.lt.s32 	%p11, %r34, %r2;
	and.pred  	%p12, %p10, %p11;
	add.s32 	%r44, %r44, 1;
	@%p12 bra 	$L__BB0_9;
	bra.uni 	$L__BB0_12;
$L__BB0_10:
	add.s32 	%r42, %r43, 1;
$L__BB0_11:
	add.s32 	%r36, %r42, -1;
	mul.wide.s32 	%rd15, %r43, 4;
	add.s64 	%rd16, %rd2, %rd15;
	ld.global.f32 	%f9, [%rd3];
	cvt.rzi.u32.f32 	%r37, %f9;
	st.global.u32 	[%rd16], %r37;
	add.s32 	%r43, %r43, 1;
	setp.lt.u32 	%p13, %r42, %r25;
	setp.lt.s32 	%p14, %r36, %r2;
	and.pred  	%p15, %p13, %p14;
	add.s32 	%r42, %r42, 1;
	@%p15 bra 	$L__BB0_11;
$L__BB0_12:
	ret;

}


// ===== COMPILED SASS (sm_100) =====

	.target	sm_100

	.elftype	@"ET_EXEC"


//--------------------- .note.nv.tkinfo           --------------------------
	.section	.note.nv.tkinfo,"",@"SHT_NOTE"
	.sectionflags	@"SHF_NOTE_NV_TKINFO"
	.tkinfo
        /*0018*/ 	.word	0x00000002
        /*0030*/ 	.string	""
        /*0030*/ 	.string	"ptxas"
        /*0030*/ 	.string	"Cuda compilation tools, release 13.0, V13.0.88"
        /*0030*/ 	.string	"Build cuda_13.0.r13.0/compiler.36424714_0"
        /*0030*/ 	.string	"-arch sm_100 -m 64 "



//--------------------- .note.nv.cuinfo           --------------------------
	.section	.note.nv.cuinfo,"",@"SHT_NOTE"
	.sectionflags	@"SHF_NOTE_NV_CUINFO"
        /*0018*/ 	.short	0x0002
        /*001a*/ 	.short	0x0064
        /*001c*/ 	.short	0x0082
	.zero		2


//--------------------- .nv.info                  --------------------------
	.section	.nv.info,"",@"SHT_CUDA_INFO"
	.align	4


	//----- nvinfo : EIATTR_REGCOUNT
	.align		4
        /*0000*/ 	.byte	0x04, 0x2f
        /*0002*/ 	.short	(.L_1 - .L_0)
	.align		4
.L_0:
        /*0004*/ 	.word	index@(_Z7calcAVGPjS_PfS_j)
        /*0008*/ 	.word	0x00000010


	//----- nvinfo : EIATTR_FRAME_SIZE
	.align		4
.L_1:
        /*000c*/ 	.byte	0x04, 0x11
        /*000e*/ 	.short	(.L_3 - .L_2)
	.align		4
.L_2:
        /*0010*/ 	.word	index@($__internal_0_$__cuda_sm3x_div_rn_noftz_f32_slowpath)
        /*0014*/ 	.word	0x00000000


	//----- nvinfo : EIATTR_FRAME_SIZE
	.align		4
.L_3:
        /*0018*/ 	.byte	0x04, 0x11
        /*001a*/ 	.short	(.L_5 - .L_4)
	.align		4
.L_4:
        /*001c*/ 	.word	index@(_Z7calcAVGPjS_PfS_j)
        /*0020*/ 	.word	0x00000000


	//----- nvinfo : EIATTR_MIN_STACK_SIZE
	.align		4
.L_5:
        /*0024*/ 	.byte	0x04, 0x12
        /*0026*/ 	.short	(.L_7 - .L_6)
	.align		4
.L_6:
        /*0028*/ 	.word	index@(_Z7calcAVGPjS_PfS_j)
        /*002c*/ 	.word	0x00000000
.L_7:


//--------------------- .nv.compat                --------------------------
	.section	.nv.compat,"",@"SHT_CUDA_COMPAT_INFO"
	.align	4
        /*0000*/ 	.byte	0x02, 0x09, 0x00, 0x00, 0x02, 0x02, 0x01, 0x00, 0x02, 0x05, 0x05, 0x00, 0x03, 0x07, 0x01, 0x01
        /*0010*/ 	.byte	0x02, 0x03, 0x00, 0x00, 0x02, 0x06, 0x01, 0x00, 0x04, 0x0b, 0x08, 0x00, 0x01, 0x00, 0x00, 0x00
        /*0020*/ 	.byte	0x00, 0x00, 0x00, 0x00


//--------------------- .nv.info._Z7calcAVGPjS_PfS_j --------------------------
	.section	.nv.info._Z7calcAVGPjS_PfS_j,"",@"SHT_CUDA_INFO"
	.sectionflags	@""
	.align	4


	//----- nvinfo : EIATTR_CUDA_API_VERSION
	.align		4
        /*0000*/ 	.byte	0x04, 0x37
        /*0002*/ 	.short	(.L_9 - .L_8)
.L_8:
        /*0004*/ 	.word	0x00000082


	//----- nvinfo : EIATTR_KPARAM_INFO
	.align		4
.L_9:
        /*0008*/ 	.byte	0x04, 0x17
        /*000a*/ 	.short	(.L_11 - .L_10)
.L_10:
        /*000c*/ 	.word	0x00000000
        /*0010*/ 	.short	0x0004
        /*0012*/ 	.short	0x0020
        /*0014*/ 	.byte	0x00, 0xf0, 0x11, 0x00


	//----- nvinfo : EIATTR_KPARAM_INFO
	.align		4
.L_11:
        /*0018*/ 	.byte	0x04, 0x17
        /*001a*/ 	.short	(.L_13 - .L_12)
.L_12:
        /*001c*/ 	.word	0x00000000
        /*0020*/ 	.short	0x0003
        /*0022*/ 	.short	0x0018
        /*0024*/ 	.byte	0x00, 0xf5, 0x21, 0x00


	//----- nvinfo : EIATTR_KPARAM_INFO
	.align		4
.L_13:
        /*0028*/ 	.byte	0x04, 0x17
        /*002a*/ 	.short	(.L_15 - .L_14)
.L_14:
        /*002c*/ 	.word	0x00000000
        /*0030*/ 	.short	0x0002
        /*0032*/ 	.short	0x0010
        /*0034*/ 	.byte	0x00, 0xf5, 0x21, 0x00


	//----- nvinfo : EIATTR_KPARAM_INFO
	.align		4
.L_15:
        /*0038*/ 	.byte	0x04, 0x17
        /*003a*/ 	.short	(.L_17 - .L_16)
.L_16:
        /*003c*/ 	.word	0x00000000
        /*0040*/ 	.short	0x0001
        /*0042*/ 	.short	0x0008
        /*0044*/ 	.byte	0x00, 0xf5, 0x21, 0x00


	//----- nvinfo : EIATTR_KPARAM_INFO
	.align		4
.L_17:
        /*0048*/ 	.byte	0x04, 0x17
        /*004a*/ 	.short	(.L_19 - .L_18)
.L_18:
        /*004c*/ 	.word	0x00000000
        /*0050*/ 	.short	0x0000
        /*0052*/ 	.short	0x0000
        /*0054*/ 	.byte	0x00, 0xf5, 0x21, 0x00


	//----- nvinfo : EIATTR_SPARSE_MMA_MASK
	.align		4
.L_19:
        /*0058*/ 	.byte	0x03, 0x50
        /*005a*/ 	.short	0x0000


	//----- nvinfo : EIATTR_MAXREG_COUNT
	.align		4
        /*005c*/ 	.byte	0x03, 0x1b
        /*005e*/ 	.short	0x00ff


	//----- nvinfo : EIATTR_NUM_BARRIERS
	.align		4
        /*0060*/ 	.byte	0x02, 0x4c
        /*0062*/ 	.byte	0x01
	.zero		1


	//----- nvinfo : EIATTR_MERCURY_ISA_VERSION
	.align		4
        /*0064*/ 	.byte	0x03, 0x5f
        /*0066*/ 	.short	0x0101


	//----- nvinfo : EIATTR_VRC_CTA_INIT_COUNT
	.align		4
        /*0068*/ 	.byte	0x02, 0x4a
	.zero		1
	.zero		1


	//----- nvinfo : EIATTR_EXIT_INSTR_OFFSETS
	.align		4
        /*006c*/ 	.byte	0x04, 0x1c
        /*006e*/ 	.short	(.L_21 - .L_20)


	//   ....[0]....
.L_20:
        /*0070*/ 	.word	0x00000300


	//   ....[1]....
        /*0074*/ 	.word	0x000004c0


	//   ....[2]....
        /*0078*/ 	.word	0x00000520


	//   ....[3]....
        /*007c*/ 	.word	0x000005b0


	//   ....[4]....
        /*0080*/ 	.word	0x00000610


	//----- nvinfo : EIATTR_CRS_STACK_SIZE
	.align		4
.L_21:
        /*0084*/ 	.byte	0x04, 0x1e
        /*0086*/ 	.short	(.L_23 - .L_22)
.L_22:
        /*0088*/ 	.word	0x00000000


	//----- nvinfo : EIATTR_CBANK_PARAM_SIZE
	.align		4
.L_23:
        /*008c*/ 	.byte	0x03, 0x19
        /*008e*/ 	.short	0x0024


	//----- nvinfo : EIATTR_PARAM_CBANK
	.align		4
        /*0090*/ 	.byte	0x04, 0x0a
        /*0092*/ 	.short	(.L_25 - .L_24)
	.align		4
.L_24:
        /*0094*/ 	.word	index@(.nv.constant0._Z7calcAVGPjS_PfS_j)
        /*0098*/ 	.short	0x0380
        /*009a*/ 	.short	0x0024


	//----- nvinfo : EIATTR_SW_WAR
	.align		4
.L_25:
        /*009c*/ 	.byte	0x04, 0x36
        /*009e*/ 	.short	(.L_27 - .L_26)
.L_26:
        /*00a0*/ 	.word	0x00000008
.L_27:


//--------------------- .nv.callgraph             --------------------------
	.section	.nv.callgraph,"",@"SHT_CUDA_CALLGRAPH"
	.align	4
	.sectionentsize	8
	.align		4
        /*0000*/ 	.word	0x00000000
	.align		4
        /*0004*/ 	.word	0xffffffff
	.align		4
        /*0008*/ 	.word	0x00000000
	.align		4
        /*000c*/ 	.word	0xfffffffe
	.align		4
        /*0010*/ 	.word	0x00000000
	.align		4
        /*0014*/ 	.word	0xfffffffd
	.align		4
        /*0018*/ 	.word	0x00000000
	.align		4
        /*001c*/ 	.word	0xfffffffc


//--------------------- .text._Z7calcAVGPjS_PfS_j --------------------------
	.section	.text._Z7calcAVGPjS_PfS_j,"ax",@progbits
	.align	128
        .global         _Z7calcAVGPjS_PfS_j
        .type           _Z7calcAVGPjS_PfS_j,@function
        .size           _Z7calcAVGPjS_PfS_j,(.L_x_23 - _Z7calcAVGPjS_PfS_j)
        .other          _Z7calcAVGPjS_PfS_j,@"STO_CUDA_ENTRY STV_DEFAULT"
_Z7calcAVGPjS_PfS_j:
.text._Z7calcAVGPjS_PfS_j:
[----:B------:R-:W-:Y:S01]  /*0000*/  LDC R1, c[0x0][0x37c] ;  /* 0x0000df00ff017b82 */ /* 0x000fe20000000800 */
[----:B------:R-:W0:Y:S07]  /*0010*/  S2R R3, SR_TID.X ;  /* 0x0000000000037919 */ /* 0x000e2e0000002100 */
[----:B------:R-:W0:Y:S01]  /*0020*/  S2UR UR4, SR_CTAID.X ;  /* 0x00000000000479c3 */ /* 0x000e220000002500 */
[----:B------:R-:W1:Y:S01]  /*0030*/  LDCU UR6, c[0x0][0x3a0] ;  /* 0x00007400ff0677ac */ /* 0x000e620008000800 */
[----:B------:R-:W-:Y:S06]  /*0040*/  BSSY.RECONVERGENT B0, `(.L_x_0) ;  /* 0x0000019000007945 */ /* 0x000fec0003800200 */
[----:B------:R-:W0:Y:S02]  /*0050*/  LDC R2, c[0x0][0x360] ;  /* 0x0000d800ff027b82 */ /* 0x000e240000000800 */
[----:B0-----:R-:W-:Y:S01]  /*0060*/  IMAD R2, R2, UR4, R3 ;  /* 0x0000000402027c24 */ /* 0x001fe2000f8e0203 */
[----:B------:R-:W0:Y:S01]  /*0070*/  LDCU.64 UR4, c[0x0][0x358] ;  /* 0x00006b00ff0477ac */ /* 0x000e220008000a00 */
[----:B------:R-:W-:-:S02]  /*0080*/  IMAD.MOV.U32 R3, RZ, RZ, RZ ;  /* 0x000000ffff037224 */ /* 0x000fc400078e00ff */
[----:B------:R-:W-:-:S04]  /*0090*/  IMAD.SHL.U32 R2, R2, 0x4, RZ ;  /* 0x0000000402027824 */ /* 0x000fc800078e00ff */
[C---:B------:R-:W-:Y:S01]  /*00a0*/  VIADD R4, R2.reuse, 0x3 ;  /* 0x0000000302047836 */ /* 0x040fe20000000000 */
[----:B-1----:R-:W-:-:S13]  /*00b0*/  ISETP.GE.U32.AND P0, PT, R2, UR6, PT ;  /* 0x0000000602007c0c */ /* 0x002fda000bf06070 */
[----:B0-----:R-:W-:Y:S05]  /*00c0*/  @P0 BRA `(.L_x_1) ;  /* 0x0000000000400947 */ /* 0x001fea0003800000 */
[----:B------:R-:W0:Y:S01]  /*00d0*/  LDC.64 R8, c[0x0][0x380] ;  /* 0x0000e000ff087b82 */ /* 0x000e220000000a00 */
[----:B------:R-:W-:Y:S01]  /*00e0*/  BSSY.RECONVERGENT B1, `(.L_x_2) ;  /* 0x000000d000017945 */ /* 0x000fe20003800200 */
[----:B------:R-:W-:Y:S02]  /*00f0*/  VIADD R0, R2, 0x1 ;  /* 0x0000000102007836 */ /* 0x000fe40000000000 */
[----:B------:R-:W-:Y:S02]  /*0100*/  IMAD.MOV.U32 R3, RZ, RZ, RZ ;  /* 0x000000ffff037224 */ /* 0x000fe400078e00ff */
[----:B------:R-:W-:-:S07]  /*0110*/  IMAD.MOV.U32 R5, RZ, RZ, R2 ;  /* 0x000000ffff057224 */ /* 0x000fce00078e0002 */
.L_x_3:
[----:B0-----:R-:W-:-:S06]  /*0120*/  IMAD.WIDE R6, R5, 0x4, R8 ;  /* 0x0000000405067825 */ /* 0x001fcc00078e0208 */
[----:B------:R-:W2:Y:S01]  /*0130*/  LDG.E R6, desc[UR4][R6.64] ;  /* 0x0000000406067981 */ /* 0x000ea2000c1e1900 */
[C---:B------:R-:W-:Y:S01]  /*0140*/  VIADD R11, R0.reuse, 0xffffffff ;  /* 0xffffffff000b7836 */ /* 0x040fe20000000000 */
[C---:B------:R-:W-:Y:S01]  /*0150*/  ISETP.LT.U32.AND P1, PT, R0.reuse, UR6, PT ;  /* 0x0000000600007c0c */ /* 0x040fe2000bf21070 */
[----:B------:R-:W-:Y:S02]  /*0160*/  VIADD R5, R5, 0x1 ;  /* 0x0000000105057836 */ /* 0x000fe40000000000 */
[----:B------:R-:W-:Y:S01]  /*0170*/  VIADD R0, R0, 0x1 ;  /* 0x0000000100007836 */ /* 0x000fe20000000000 */
[----:B------:R-:W-:Y:S01]  /*0180*/  ISETP.GE.AND P0, PT, R11, R4, PT ;  /* 0x000000040b00720c */ /* 0x000fe20003f06270 */
[----:B--2---:R-:W-:-:S12]  /*0190*/  IMAD.IADD R3, R6, 0x1, R3 ;  /* 0x0000000106037824 */ /* 0x004fd800078e0203 */
[----:B------:R-:W-:Y:S05]  /*01a0*/  @!P0 BRA P1, `(.L_x_3) ;  /* 0xfffffffc00dc8947 */ /* 0x000fea000083ffff */
[----:B------:R-:W-:Y:S05]  /*01b0*/  BSYNC.RECONVERGENT B1 ;  /* 0x0000000000017941 */ /* 0x000fea0003800200 */
.L_x_2:
[----:B------:R-:W-:-:S07]  /*01c0*/  I2FP.F32.U32 R3, R3 ;  /* 0x0000000300037245 */ /* 0x000fce0000201000 */
.L_x_1:
[----:B------:R-:W-:Y:S05]  /*01d0*/  BSYNC.RECONVERGENT B0 ;  /* 0x0000000000007941 */ /* 0x000fea0003800200 */
.L_x_0:
[----:B------:R-:W-:Y:S01]  /*01e0*/  I2FP.F32.U32 R8, UR6 ;  /* 0x0000000600087c45 */ /* 0x000fe20008201000 */
[----:B------:R-:W-:Y:S01]  /*01f0*/  BSSY.RECONVERGENT B0, `(.L_x_4) ;  /* 0x000000d000007945 */ /* 0x000fe20003800200 */
[----:B------:R-:W-:Y:S02]  /*0200*/  ISETP.GE.U32.AND P2, PT, R2, UR6, PT ;  /* 0x0000000602007c0c */ /* 0x000fe4000bf46070 */
[----:B------:R-:W0:Y:S08]  /*0210*/  MUFU.RCP R5, R8 ;  /* 0x0000000800057308 */ /* 0x000e300000001000 */
[----:B------:R-:W1:Y:S01]  /*0220*/  FCHK P0, R3, R8 ;  /* 0x0000000803007302 */ /* 0x000e620000000000 */
[----:B0-----:R-:W-:-:S04]  /*0230*/  FFMA R0, -R8, R5, 1 ;  /* 0x3f80000008007423 */ /* 0x001fc80000000105 */
[----:B------:R-:W-:-:S04]  /*0240*/  FFMA R0, R5, R0, R5 ;  /* 0x0000000005007223 */ /* 0x000fc80000000005 */
[----:B------:R-:W-:-:S04]  /*0250*/  FFMA R5, R0, R3, RZ ;  /* 0x0000000300057223 */ /* 0x000fc800000000ff */
[----:B------:R-:W-:-:S04]  /*0260*/  FFMA R6, -R8, R5, R3 ;  /* 0x0000000508067223 */ /* 0x000fc80000000103 */
[----:B------:R-:W-:Y:S01]  /*0270*/  FFMA R5, R0, R6, R5 ;  /* 0x0000000600057223 */ /* 0x000fe20000000005 */
[----:B-1----:R-:W-:Y:S06]  /*0280*/  @!P0 BRA `(.L_x_5) ;  /* 0x00000000000c8947 */ /* 0x002fec0003800000 */
[----:B------:R-:W-:-:S07]  /*0290*/  MOV R6, 0x2b0 ;  /* 0x000002b000067802 */ /* 0x000fce0000000f00 */
[----:B------:R-:W-:Y:S05]  /*02a0*/  CALL.REL.NOINC `($__internal_0_$__cuda_sm3x_div_rn_noftz_f32_slowpath) ;  /* 0x0000000000dc7944 */ /* 0x000fea0003c00000 */
[----:B------:R-:W-:-:S07]  /*02b0*/  IMAD.MOV.U32 R5, RZ, RZ, R0 ;  /* 0x000000ffff057224 */ /* 0x000fce00078e0000 */
.L_x_5:
[----:B------:R-:W-:Y:S05]  /*02c0*/  BSYNC.RECONVERGENT B0 ;  /* 0x0000000000007941 */ /* 0x000fea0003800200 */
.L_x_4:
[----:B------:R-:W0:Y:S02]  /*02d0*/  LDC.64 R6, c[0x0][0x390] ;  /* 0x0000e400ff067b82 */ /* 0x000e240000000a00 */
[----:B0-----:R0:W-:Y:S06]  /*02e0*/  REDG.E.ADD.F32.FTZ.RN.STRONG.GPU desc[UR4][R6.64], R5 ;  /* 0x00000005060079a6 */ /* 0x0011ec000c12f304 */
[----:B------:R-:W-:Y:S06]  /*02f0*/  BAR.SYNC.DEFER_BLOCKING 0x0 ;  /* 0x0000000000007b1d */ /* 0x000fec0000010000 */
[----:B------:R-:W-:Y:S05]  /*0300*/  @P2 EXIT ;  /* 0x000000000000294d */ /* 0x000fea0003800000 */
[----:B------:R1:W5:Y:S01]  /*0310*/  LDG.E R0, desc[UR4][R6.64] ;  /* 0x0000000406007981 */ /* 0x000362000c1e1900 */
[----:B------:R-:W2:Y:S01]  /*0320*/  LDC.64 R8, c[0x0][0x388] ;  /* 0x0000e200ff087b82 */ /* 0x000ea20000000a00 */
[----:B------:R-:W-:Y:S01]  /*0330*/  BSSY.RECONVERGENT B0, `(.L_x_6) ;  /* 0x000000f000007945 */ /* 0x000fe20003800200 */
[----:B------:R-:W-:Y:S01]  /*0340*/  IMAD.MOV.U32 R3, RZ, RZ, R2 ;  /* 0x000000ffff037224 */ /* 0x000fe200078e0002 */
[----:B------:R-:W3:Y:S01]  /*0350*/  LDCU UR8, c[0x0][0x3a0] ;  /* 0x00007400ff0877ac */ /* 0x000ee20008000800 */
[----:B------:R-:W4:Y:S01]  /*0360*/  LDCU UR6, c[0x0][0x3a0] ;  /* 0x00007400ff0677ac */ /* 0x000f220008000800 */
[----:B------:R-:W0:Y:S04]  /*0370*/  LDCU UR7, c[0x0][0x3a0] ;  /* 0x00007400ff0777ac */ /* 0x000e280008000800 */
.L_x_8:
[----:B012---:R-:W-:-:S06]  /*0380*/  IMAD.WIDE R6, R3, 0x4, R8 ;  /* 0x0000000403067825 */ /* 0x007fcc00078e0208 */
[----:B------:R-:W2:Y:S02]  /*0390*/  LDG.E R6, desc[UR4][R6.64] ;  /* 0x0000000406067981 */ /* 0x000ea4000c1e1900 */
[----:B--2---:R-:W-:-:S04]  /*03a0*/  I2FP.F32.U32 R5, R6 ;  /* 0x0000000600057245 */ /* 0x004fc80000201000 */
[----:B-----5:R-:W-:Y:S01]  /*03b0*/  FSETP.GEU.AND P0, PT, R0, R5, PT ;  /* 0x000000050000720b */ /* 0x020fe20003f0e000 */
[----:B------:R-:W-:-:S12]  /*03c0*/  IMAD.MOV.U32 R5, RZ, RZ, R3 ;  /* 0x000000ffff057224 */ /* 0x000fd800078e0003 */
[----:B------:R-:W-:Y:S05]  /*03d0*/  @!P0 BRA `(.L_x_7) ;  /* 0x0000000000548947 */ /* 0x000fea0003800000 */
[----:B------:R-:W-:Y:S01]  /*03e0*/  VIADD R3, R3, 0x1 ;  /* 0x0000000103037836 */ /* 0x000fe20000000000 */
[----:B------:R-:W-:-:S04]  /*03f0*/  ISETP.LT.AND P1, PT, R5, R4, PT ;  /* 0x000000040500720c */ /* 0x000fc80003f21270 */
[----:B----4-:R-:W-:-:S13]  /*0400*/  ISETP.GE.U32.AND P0, PT, R3, UR6, PT ;  /* 0x0000000603007c0c */ /* 0x010fda000bf06070 */
[----:B------:R-:W-:Y:S05]  /*0410*/  @!P0 BRA P1, `(.L_x_8) ;  /* 0xfffffffc00d88947 */ /* 0x000fea000083ffff */
[----:B---3--:R-:W-:Y:S05]  /*0420*/  BSYNC.RECONVERGENT B0 ;  /* 0x0000000000007941 */ /* 0x008fea0003800200 */
.L_x_6:
[----:B------:R-:W0:Y:S08]  /*0430*/  LDC.64 R6, c[0x0][0x398] ;  /* 0x0000e600ff067b82 */ /* 0x000e300000000a00 */
[----:B------:R-:W1:Y:S01]  /*0440*/  LDC.64 R10, c[0x0][0x388] ;  /* 0x0000e200ff0a7b82 */ /* 0x000e620000000a00 */
[----:B0-----:R0:W5:Y:S01]  /*0450*/  LDG.E R0, desc[UR4][R6.64] ;  /* 0x0000000406007981 */ /* 0x001162000c1e1900 */
[----:B------:R-:W-:-:S07]  /*0460*/  VIADD R3, R2, 0x1 ;  /* 0x0000000102037836 */ /* 0x000fce0000000000 */
.L_x_9:
[----:B-1----:R-:W-:-:S06]  /*0470*/  IMAD.WIDE R8, R2, 0x4, R10 ;  /* 0x0000000402087825 */ /* 0x002fcc00078e020a */
[----:B------:R-:W2:Y:S01]  /*0480*/  LDG.E R9, desc[UR4][R8.64] ;  /* 0x0000000408097981 */ /* 0x000ea2000c1e1900 */
[----:B------:R-:W-:Y:S01]  /*0490*/  ISETP.GE.U32.AND P0, PT, R3, UR7, PT ;  /* 0x0000000703007c0c */ /* 0x000fe2000bf06070 */
[----:B--2--5:R-:W-:-:S05]  /*04a0*/  IMAD.IADD R0, R9, 0x1, R0 ;  /* 0x0000000109007824 */ /* 0x024fca00078e0200 */
[----:B------:R1:W-:Y:S07]  /*04b0*/  STG.E desc[UR4][R6.64], R0 ;  /* 0x0000000006007986 */ /* 0x0003ee000c101904 */
[----:B------:R-:W-:Y:S05]  /*04c0*/  @P0 EXIT ;  /* 0x000000000000094d */ /* 0x000fea0003800000 */
[C---:B------:R-:W-:Y:S02]  /*04d0*/  VIADD R5, R3.reuse, 0xffffffff ;  /* 0xffffffff03057836 */ /* 0x040fe40000000000 */
[----:B------:R-:W-:Y:S02]  /*04e0*/  VIADD R2, R2, 0x1 ;  /* 0x0000000102027836 */ /* 0x000fe40000000000 */
[----:B------:R-:W-:Y:S01]  /*04f0*/  VIADD R3, R3, 0x1 ;  /* 0x0000000103037836 */ /* 0x000fe20000000000 */
[----:B------:R-:W-:-:S13]  /*0500*/  ISETP.GE.AND P0, PT, R5, R4, PT ;  /* 0x000000040500720c */ /* 0x000fda0003f06270 */
[----:B------:R-:W-:Y:S05]  /*0510*/  @!P0 BRA `(.L_x_9) ;  /* 0xfffffffc00d48947 */ /* 0x000fea000383ffff */
[----:B------:R-:W-:Y:S05]  /*0520*/  EXIT ;  /* 0x000000000000794d */ /* 0x000fea0003800000 */
.L_x_7:
[----:B------:R-:W0:Y:S01]  /*0530*/  LDC.64 R6, c[0x0][0x390] ;  /* 0x0000e400ff067b82 */ /* 0x000e220000000a00 */
[----:B------:R-:W-:-:S07]  /*0540*/  VIADD R5, R2, 0x1 ;  /* 0x0000000102057836 */ /* 0x000fce0000000000 */
[----:B------:R-:W1:Y:S02]  /*0550*/  LDC.64 R8, c[0x0][0x388] ;  /* 0x0000e200ff087b82 */ /* 0x000e640000000a00 */
.L_x_10:
[----:B0-----:R-:W2:Y:S01]  /*0560*/  LDG.E R0, desc[UR4][R6.64] ;  /* 0x0000000406007981 */ /* 0x001ea2000c1e1900 */
[----:B---3--:R-:W-:Y:S01]  /*0570*/  ISETP.GE.U32.AND P0, PT, R5, UR8, PT ;  /* 0x0000000805007c0c */ /* 0x008fe2000bf06070 */
[----:B-1----:R-:W-:Y:S01]  /*0580*/  IMAD.WIDE R10, R2, 0x4, R8 ;  /* 0x00000004020a7825 */ /* 0x002fe200078e0208 */
[----:B--2---:R-:W0:Y:S04]  /*0590*/  F2I.U32.TRUNC.NTZ R3, R0 ;  /* 0x0000000000037305 */ /* 0x004e28000020f000 */
[----:B0-----:R0:W-:Y:S07]  /*05a0*/  STG.E desc[UR4][R10.64], R3 ;  /* 0x000000030a007986 */ /* 0x0011ee000c101904 */
[----:B----4-:R-:W-:Y:S05]  /*05b0*/  @P0 EXIT ;  /* 0x000000000000094d */ /* 0x010fea0003800000 */
[C---:B0-----:R-:W-:Y:S01]  /*05c0*/  IADD3 R3, PT, PT, R5.reuse, -0x1, RZ ;  /* 0xffffffff05037810 */ /* 0x041fe20007ffe0ff */
[----:B------:R-:W-:Y:S02]  /*05d0*/  VIADD R2, R2, 0x1 ;  /* 0x0000000102027836 */ /* 0x000fe40000000000 */
[----:B------:R-:W-:Y:S01]  /*05e0*/  VIADD R5, R5, 0x1 ;  /* 0x0000000105057836 */ /* 0x000fe20000000000 */
[----:B------:R-:W-:-:S13]  /*05f0*/  ISETP.GE.AND P0, PT, R3, R4, PT ;  /* 0x000000040300720c */ /* 0x000fda0003f06270 */
[----:B------:R-:W-:Y:S05]  /*0600*/  @!P0 BRA `(.L_x_10) ;  /* 0xfffffffc00d48947 */ /* 0x000fea000383ffff */
[----:B------:R-:W-:Y:S05]  /*0610*/  EXIT ;  /* 0x000000000000794d */ /* 0x000fea0003800000 */
        .weak           $__internal_0_$__cuda_sm3x_div_rn_noftz_f32_slowpath
        .type           $__internal_0_$__cuda_sm3x_div_rn_noftz_f32_slowpath,@function
        .size           $__internal_0_$__cuda_sm3x_div_rn_noftz_f32_slowpath,(.L_x_23 - $__internal_0_$__cuda_sm3x_div_rn_noftz_f32_slowpath)
$__internal_0_$__cuda_sm3x_div_rn_noftz_f32_slowpath:
[----:B------:R-:W-:Y:S01]  /*0620*/  SHF.R.U32.HI R5, RZ, 0x17, R8 ;  /* 0x00000017ff057819 */ /* 0x000fe20000011608 */
[----:B------:R-:W-:Y:S01]  /*0630*/  BSSY.RECONVERGENT B1, `(.L_x_11) ;  /* 0x0000063000017945 */ /* 0x000fe20003800200 */
[----:B------:R-:W-:Y:S02]  /*0640*/  SHF.R.U32.HI R0, RZ, 0x17, R3 ;  /* 0x00000017ff007819 */ /* 0x000fe40000011603 */
[----:B------:R-:W-:Y:S02]  /*0650*/  LOP3.LUT R5, R5, 0xff, RZ, 0xc0, !PT ;  /* 0x000000ff05057812 */ /* 0x000fe400078ec0ff */
[----:B------:R-:W-:-:S03]  /*0660*/  LOP3.LUT R12, R0, 0xff, RZ, 0xc0, !PT ;  /* 0x000000ff000c7812 */ /* 0x000fc600078ec0ff */
[----:B------:R-:W-:Y:S02]  /*0670*/  VIADD R9, R5, 0xffffffff ;  /* 0xffffffff05097836 */ /* 0x000fe40000000000 */
[----:B------:R-:W-:-:S03]  /*0680*/  VIADD R10, R12, 0xffffffff ;  /* 0xffffffff0c0a7836 */ /* 0x000fc60000000000 */
[----:B------:R-:W-:-:S04]  /*0690*/  ISETP.GT.U32.AND P0, PT, R9, 0xfd, PT ;  /* 0x000000fd0900780c */ /* 0x000fc80003f04070 */
[----:B------:R-:W-:-:S13]  /*06a0*/  ISETP.GT.U32.OR P0, PT, R10, 0xfd, P0 ;  /* 0x000000fd0a00780c */ /* 0x000fda0000704470 */
[----:B------:R-:W-:Y:S01]  /*06b0*/  @!P0 IMAD.MOV.U32 R7, RZ, RZ, RZ ;  /* 0x000000ffff078224 */ /* 0x000fe200078e00ff */
[----:B------:R-:W-:Y:S06]  /*06c0*/  @!P0 BRA `(.L_x_12) ;  /* 0x0000000000608947 */ /* 0x000fec0003800000 */
[----:B------:R-:W-:Y:S01]  /*06d0*/  FSETP.GTU.FTZ.AND P0, PT, |R3|, +INF , PT ;  /* 0x7f8000000300780b */ /* 0x000fe20003f1c200 */
[----:B------:R-:W-:Y:S01]  /*06e0*/  IMAD.MOV.U32 R0, RZ, RZ, R8 ;  /* 0x000000ffff007224 */ /* 0x000fe200078e0008 */
[----:B------:R-:W-:-:S04]  /*06f0*/  FSETP.GTU.FTZ.AND P1, PT, |R8|, +INF , PT ;  /* 0x7f8000000800780b */ /* 0x000fc80003f3c200 */
[----:B------:R-:W-:-:S13]  /*0700*/  PLOP3.LUT P0, PT, P0, P1, PT, 0xf8, 0x8f ;  /* 0x00000000008f781c */ /* 0x000fda0000703f70 */
[----:B------:R-:W-:Y:S05]  /*0710*/  @P0 BRA `(.L_x_13) ;  /* 0x00000004004c0947 */ /* 0x000fea0003800000 */
[----:B------:R-:W-:-:S13]  /*0720*/  LOP3.LUT P0, RZ, R8, 0x7fffffff, R3, 0xc8, !PT ;  /* 0x7fffffff08ff7812 */ /* 0x000fda000780c803 */
[----:B------:R-:W-:Y:S05]  /*0730*/  @!P0 BRA `(.L_x_14) ;  /* 0x00000004003c8947 */ /* 0x000fea0003800000 */
[C---:B------:R-:W-:Y:S02]  /*0740*/  FSETP.NEU.FTZ.AND P3, PT, |R3|.reuse, +INF , PT ;  /* 0x7f8000000300780b */ /* 0x040fe40003f7d200 */
[----:B------:R-:W-:Y:S02]  /*0750*/  FSETP.NEU.FTZ.AND P1, PT, |R0|, +INF , PT ;  /* 0x7f8000000000780b */ /* 0x000fe40003f3d200 */
[----:B------:R-:W-:-:S11]  /*0760*/  FSETP.NEU.FTZ.AND P0, PT, |R3|, +INF , PT ;  /* 0x7f8000000300780b */ /* 0x000fd60003f1d200 */
[----:B------:R-:W-:Y:S05]  /*0770*/  @!P1 BRA !P3, `(.L_x_14) ;  /* 0x00000004002c9947 */ /* 0x000fea0005800000 */
[----:B------:R-:W-:-:S04]  /*0780*/  LOP3.LUT P3, RZ, R3, 0x7fffffff, RZ, 0xc0, !PT ;  /* 0x7fffffff03ff7812 */ /* 0x000fc8000786c0ff */
[----:B------:R-:W-:-:S13]  /*0790*/  PLOP3.LUT P1, PT, P1, P3, PT, 0x2f, 0xf2 ;  /* 0x0000000000f2781c */ /* 0x000fda0000f26577 */
[----:B------:R-:W-:Y:S05]  /*07a0*/  @P1 BRA `(.L_x_15) ;  /* 0x0000000400181947 */ /* 0x000fea0003800000 */
[----:B------:R-:W-:-:S04]  /*07b0*/  LOP3.LUT P1, RZ, R8, 0x7fffffff, RZ, 0xc0, !PT ;  /* 0x7fffffff08ff7812 */ /* 0x000fc8000782c0ff */
[----:B------:R-:W-:-:S13]  /*07c0*/  PLOP3.LUT P0, PT, P0, P1, PT, 0x2f, 0xf2 ;  /* 0x0000000000f2781c */ /* 0x000fda0000702577 */
[----:B------:R-:W-:Y:S05]  /*07d0*/  @P0 BRA `(.L_x_16) ;  /* 0x0000000400000947 */ /* 0x000fea0003800000 */
[----:B------:R-:W-:Y:S02]  /*07e0*/  ISETP.GE.AND P0, PT, R10, RZ, PT ;  /* 0x000000ff0a00720c */ /* 0x000fe40003f06270 */
[----:B------:R-:W-:-:S11]  /*07f0*/  ISETP.GE.AND P1, PT, R9, RZ, PT ;  /* 0x000000ff0900720c */ /* 0x000fd60003f26270 */
[----:B------:R-:W-:Y:S02]  /*0800*/  @P0 IMAD.MOV.U32 R7, RZ, RZ, RZ ;  /* 0x000000ffff070224 */ /* 0x000fe400078e00ff */
[----:B------:R-:W-:Y:S01]  /*0810*/  @!P0 FFMA R3, R3, 1.84467440737095516160e+19, RZ ;  /* 0x5f80000003038823 */ /* 0x000fe200000000ff */
[----:B------:R-:W-:Y:S02]  /*0820*/  @!P0 IMAD.MOV.U32 R7, RZ, RZ, -0x40 ;  /* 0xffffffc0ff078424 */ /* 0x000fe400078e00ff */
[----:B------:R-:W-:Y:S02]  /*0830*/  @!P1 FFMA R8, R0, 1.84467440737095516160e+19, RZ ;  /* 0x5f80000000089823 */ /* 0x000fe400000000ff */
[----:B------:R-:W-:-:S07]  /*0840*/  @!P1 VIADD R7, R7, 0x40 ;  /* 0x0000004007079836 */ /* 0x000fce0000000000 */
.L_x_12:
[----:B------:R-:W-:Y:S01]  /*0850*/  LEA R9, R5, 0xc0800000, 0x17 ;  /* 0xc080000005097811 */ /* 0x000fe200078eb8ff */
[----:B------:R-:W-:Y:S04]  /*0860*/  BSSY.RECONVERGENT B2, `(.L_x_17) ;  /* 0x0000036000027945 */ /* 0x000fe80003800200 */
[----:B------:R-:W-:Y:S01]  /*0870*/  IMAD.IADD R9, R8, 0x1, -R9 ;  /* 0x0000000108097824 */ /* 0x000fe200078e0a09 */
[----:B------:R-:W-:-:S03]  /*0880*/  IADD3 R8, PT, PT, R12, -0x7f, RZ ;  /* 0xffffff810c087810 */ /* 0x000fc60007ffe0ff */
[----:B------:R-:W0:Y:S01]  /*0890*/  MUFU.RCP R10, R9 ;  /* 0x00000009000a7308 */ /* 0x000e220000001000 */
[----:B------:R-:W-:Y:S01]  /*08a0*/  FADD.FTZ R11, -R9, -RZ ;  /* 0x800000ff090b7221 */ /* 0x000fe20000010100 */
[C---:B------:R-:W-:Y:S01]  /*08b0*/  IMAD R0, R8.reuse, -0x800000, R3 ;  /* 0xff80000008007824 */ /* 0x040fe200078e0203 */
[----:B------:R-:W-:-:S05]  /*08c0*/  IADD3 R8, PT, PT, R8, 0x7f, -R5 ;  /* 0x0000007f08087810 */ /* 0x000fca0007ffe805 */
[----:B------:R-:W-:Y:S02]  /*08d0*/  IMAD.IADD R8, R8, 0x1, R7 ;  /* 0x0000000108087824 */ /* 0x000fe400078e0207 */
[----:B0-----:R-:W-:-:S04]  /*08e0*/  FFMA R13, R10, R11, 1 ;  /* 0x3f8000000a0d7423 */ /* 0x001fc8000000000b */
[----:B------:R-:W-:-:S04]  /*08f0*/  FFMA R12, R10, R13, R10 ;  /* 0x0000000d0a0c7223 */ /* 0x000fc8000000000a */
[----:B------:R-:W-:-:S04]  /*0900*/  FFMA R3, R0, R12, RZ ;  /* 0x0000000c00037223 */ /* 0x000fc800000000ff */
[----:B------:R-:W-:-:S04]  /*0910*/  FFMA R10, R11, R3, R0 ;  /* 0x000000030b0a7223 */ /* 0x000fc80000000000 */
[----:B------:R-:W-:-:S04]  /*0920*/  FFMA R13, R12, R10, R3 ;  /* 0x0000000a0c0d7223 */ /* 0x000fc80000000003 */
[----:B------:R-:W-:-:S04]  /*0930*/  FFMA R10, R11, R13, R0 ;  /* 0x0000000d0b0a7223 */ /* 0x000fc80000000000 */
[----:B------:R-:W-:-:S05]  /*0940*/  FFMA R0, R12, R10, R13 ;  /* 0x0000000a0c007223 */ /* 0x000fca000000000d */
[----:B------:R-:W-:-:S04]  /*0950*/  SHF.R.U32.HI R3, RZ, 0x17, R0 ;  /* 0x00000017ff037819 */ /* 0x000fc80000011600 */
[----:B------:R-:W-:-:S05]  /*0960*/  LOP3.LUT R3, R3, 0xff, RZ, 0xc0, !PT ;  /* 0x000000ff03037812 */ /* 0x000fca00078ec0ff */
[----:B------:R-:W-:-:S04]  /*0970*/  IMAD.IADD R7, R3, 0x1, R8 ;  /* 0x0000000103077824 */ /* 0x000fc800078e0208 */
[----:B------:R-:W-:-:S05]  /*0980*/  VIADD R3, R7, 0xffffffff ;  /* 0xffffffff07037836 */ /* 0x000fca0000000000 */
[----:B------:R-:W-:-:S13]  /*0990*/  ISETP.GE.U32.AND P0, PT, R3, 0xfe, PT ;  /* 0x000000fe0300780c */ /* 0x000fda0003f06070 */
[----:B------:R-:W-:Y:S05]  /*09a0*/  @!P0 BRA `(.L_x_18) ;  /* 0x0000000000808947 */ /* 0x000fea0003800000 */
[----:B------:R-:W-:-:S13]  /*09b0*/  ISETP.GT.AND P0, PT, R7, 0xfe, PT ;  /* 0x000000fe0700780c */ /* 0x000fda0003f04270 */
[----:B------:R-:W-:Y:S05]  /*09c0*/  @P0 BRA `(.L_x_19) ;  /* 0x00000000006c0947 */ /* 0x000fea0003800000 */
[----:B------:R-:W-:-:S13]  /*09d0*/  ISETP.GE.AND P0, PT, R7, 0x1, PT ;  /* 0x000000010700780c */ /* 0x000fda0003f06270 */
[----:B------:R-:W-:Y:S05]  /*09e0*/  @P0 BRA `(.L_x_20) ;  /* 0x0000000000740947 */ /* 0x000fea0003800000 */
[----:B------:R-:W-:Y:S02]  /*09f0*/  ISETP.GE.AND P0, PT, R7, -0x18, PT ;  /* 0xffffffe80700780c */ /* 0x000fe40003f06270 */
[----:B------:R-:W-:-:S11]  /*0a00*/  LOP3.LUT R0, R0, 0x80000000, RZ, 0xc0, !PT ;  /* 0x8000000000007812 */ /* 0x000fd600078ec0ff */
[----:B------:R-:W-:Y:S05]  /*0a10*/  @!P0 BRA `(.L_x_20) ;  /* 0x0000000000688947 */ /* 0x000fea0003800000 */
[CCC-:B------:R-:W-:Y:S01]  /*0a20*/  FFMA.RZ R3, R12.reuse, R10.reuse, R13.reuse ;  /* 0x0000000a0c037223 */ /* 0x1c0fe2000000c00d */
[CCC-:B------:R-:W-:Y:S01]  /*0a30*/  FFMA.RM R8, R12.reuse, R10.reuse, R13.reuse ;  /* 0x0000000a0c087223 */ /* 0x1c0fe2000000400d */
[C---:B------:R-:W-:Y:S02]  /*0a40*/  ISETP.NE.AND P3, PT, R7.reuse, RZ, PT ;  /* 0x000000ff0700720c */ /* 0x040fe40003f65270 */
[----:B------:R-:W-:Y:S02]  /*0a50*/  ISETP.NE.AND P1, PT, R7, RZ, PT ;  /* 0x000000ff0700720c */ /* 0x000fe40003f25270 */
[----:B------:R-:W-:Y:S01]  /*0a60*/  LOP3.LUT R5, R3, 0x7fffff, RZ, 0xc0, !PT ;  /* 0x007fffff03057812 */ /* 0x000fe200078ec0ff */
[----:B------:R-:W-:Y:S01]  /*0a70*/  FFMA.RP R3, R12, R10, R13 ;  /* 0x0000000a0c037223 */ /* 0x000fe2000000800d */
[----:B------:R-:W-:Y:S02]  /*0a80*/  VIADD R10, R7, 0x20 ;  /* 0x00000020070a7836 */ /* 0x000fe40000000000 */
[----:B------:R-:W-:Y:S01]  /*0a90*/  LOP3.LUT R5, R5, 0x800000, RZ, 0xfc, !PT ;  /* 0x0080000005057812 */ /* 0x000fe200078efcff */
[----:B------:R-:W-:Y:S01]  /*0aa0*/  IMAD.MOV R7, RZ, RZ, -R7 ;  /* 0x000000ffff077224 */ /* 0x000fe200078e0a07 */
[----:B------:R-:W-:-:S02]  /*0ab0*/  FSETP.NEU.FTZ.AND P0, PT, R3, R8, PT ;  /* 0x000000080300720b */ /* 0x000fc40003f1d000 */
[----:B------:R-:W-:Y:S02]  /*0ac0*/  SHF.L.U32 R10, R5, R10, RZ ;  /* 0x0000000a050a7219 */ /* 0x000fe400000006ff */
[----:B------:R-:W-:Y:S02]  /*0ad0*/  SEL R8, R7, RZ, P3 ;  /* 0x000000ff07087207 */ /* 0x000fe40001800000 */
[----:B------:R-:W-:Y:S02]  /*0ae0*/  ISETP.NE.AND P1, PT, R10, RZ, P1 ;  /* 0x000000ff0a00720c */ /* 0x000fe40000f25270 */
[----:B------:R-:W-:Y:S02]  /*0af0*/  SHF.R.U32.HI R8, RZ, R8, R5 ;  /* 0x00000008ff087219 */ /* 0x000fe40000011605 */
[----:B------:R-:W-:Y:S02]  /*0b00*/  PLOP3.LUT P0, PT, P0, P1, PT, 0xf8, 0x8f ;  /* 0x00000000008f781c */ /* 0x000fe40000703f70 */
[----:B------:R-:W-:-:S02]  /*0b10*/  SHF.R.U32.HI R10, RZ, 0x1, R8 ;  /* 0x00000001ff0a7819 */ /* 0x000fc40000011608 */
[----:B------:R-:W-:-:S04]  /*0b20*/  SEL R3, RZ, 0x1, !P0 ;  /* 0x00000001ff037807 */ /* 0x000fc80004000000 */
[----:B------:R-:W-:-:S04]  /*0b30*/  LOP3.LUT R3, R3, 0x1, R10, 0xf8, !PT ;  /* 0x0000000103037812 */ /* 0x000fc800078ef80a */
[----:B------:R-:W-:-:S05]  /*0b40*/  LOP3.LUT R3, R3, R8, RZ, 0xc0, !PT ;  /* 0x0000000803037212 */ /* 0x000fca00078ec0ff */
[----:B------:R-:W-:-:S05]  /*0b50*/  IMAD.IADD R3, R10, 0x1, R3 ;  /* 0x000000010a037824 */ /* 0x000fca00078e0203 */
[----:B------:R-:W-:Y:S01]  /*0b60*/  LOP3.LUT R0, R3, R0, RZ, 0xfc, !PT ;  /* 0x0000000003007212 */ /* 0x000fe200078efcff */
[----:B------:R-:W-:Y:S06]  /*0b70*/  BRA `(.L_x_20) ;  /* 0x0000000000107947 */ /* 0x000fec0003800000 */
.L_x_19:
[----:B------:R-:W-:-:S04]  /*0b80*/  LOP3.LUT R0, R0, 0x80000000, RZ, 0xc0, !PT ;  /* 0x8000000000007812 */ /* 0x000fc800078ec0ff */
[----:B------:R-:W-:Y:S01]  /*0b90*/  LOP3.LUT R0, R0, 0x7f800000, RZ, 0xfc, !PT ;  /* 0x7f80000000007812 */ /* 0x000fe200078efcff */
[----:B------:R-:W-:Y:S06]  /*0ba0*/  BRA `(.L_x_20) ;  /* 0x0000000000047947 */ /* 0x000fec0003800000 */
.L_x_18:
[----:B------:R-:W-:-:S07]  /*0bb0*/  IMAD R0, R8, 0x800000, R0 ;  /* 0x0080000008007824 */ /* 0x000fce00078e0200 */
.L_x_20:
[----:B------:R-:W-:Y:S05]  /*0bc0*/  BSYNC.RECONVERGENT B2 ;  /* 0x0000000000027941 */ /* 0x000fea0003800200 */
.L_x_17:
[----:B------:R-:W-:Y:S05]  /*0bd0*/  BRA `(.L_x_21) ;  /* 0x0000000000207947 */ /* 0x000fea0003800000 */
.L_x_16:
[----:B------:R-:W-:-:S04]  /*0be0*/  LOP3.LUT R0, R8, 0x80000000, R3, 0x48, !PT ;  /* 0x8000000008007812 */ /* 0x000fc800078e4803 */
[----:B------:R-:W-:Y:S01]  /*0bf0*/  LOP3.LUT R0, R0, 0x7f800000, RZ, 0xfc, !PT ;  /* 0x7f80000000007812 */ /* 0x000fe200078efcff */
[----:B------:R-:W-:Y:S06]  /*0c00*/  BRA `(.L_x_21) ;  /* 0x0000000000147947 */ /* 0x000fec0003800000 */
.L_x_15:
[----:B------:R-:W-:Y:S01]  /*0c10*/  LOP3.LUT R0, R8, 0x80000000, R3, 0x48, !PT ;  /* 0x8000000008007812 */ /* 0x000fe200078e4803 */
[----:B------:R-:W-:Y:S06]  /*0c20*/  BRA `(.L_x_21) ;  /* 0x00000000000c7947 */ /* 0x000fec0003800000 */
.L_x_14:
[----:B------:R-:W0:Y:S01]  /*0c30*/  MUFU.RSQ R0, -QNAN ;  /* 0xffc0000000007908 */ /* 0x000e220000001400 */
[----:B------:R-:W-:Y:S05]  /*0c40*/  BRA `(.L_x_21) ;  /* 0x0000000000047947 */ /* 0x000fea0003800000 */
.L_x_13:
[----:B------:R-:W-:-:S07]  /*0c50*/  FADD.FTZ R0, R3, R0 ;  /* 0x0000000003007221 */ /* 0x000fce0000010000 */
.L_x_21:
[----:B------:R-:W-:Y:S05]  /*0c60*/  BSYNC.RECONVERGENT B1 ;  /* 0x0000000000017941 */ /* 0x000fea0003800200 */
.L_x_11:
[----:B------:R-:W-:-:S04]  /*0c70*/  IMAD.MOV.U32 R7, RZ, RZ, 0x0 ;  /* 0x00000000ff077424 */ /* 0x000fc800078e00ff */
[----:B0-----:R-:W-:Y:S05]  /*0c80*/  RET.REL.NODEC R6 `(_Z7calcAVGPjS_PfS_j) ;  /* 0xfffffff006dc7950 */ /* 0x001fea0003c3ffff */
.L_x_22:
[----:B------:R-:W-:-:S00]  /*0c90*/  BRA `(.L_x_22) ;  /* 0xfffffffc00fc7947 */ /* 0x000fc0000383ffff */
[----:B------:R-:W-:-:S00]  /*0ca0*/  NOP ;  /* 0x0000000000007918 */ /* 0x000fc00000000000 */
        /* <DEDUP_REMOVED lines=13> */
.L_x_23:


//--------------------- .nv.shared.reserved.0     --------------------------
	.section	.nv.shared.reserved.0,"aw",@nobits
	.weak		__nv_reservedSMEM_offset_0_alias
	.size		__nv_reservedSMEM_offset_0_alias, 0, 64
	.other		__nv_reservedSMEM_offset_0_alias,@"STO_CUDA_RESERVED_SHARED STV_DEFAULT"
__nv_reservedSMEM_offset_0_alias:
	.zero		0
	.zero		64


//--------------------- .nv.constant0._Z7calcAVGPjS_PfS_j --------------------------
	.section	.nv.constant0._Z7calcAVGPjS_PfS_j,"a",@progbits
	.sectionflags	@""
	.align	4
.nv.constant0._Z7calcAVGPjS_PfS_j:
	.zero		932


//--------------------- SYMBOLS --------------------------

	.type		.nv.reservedSmem.offset0,@object
	.size		.nv.reservedSmem.offset0,0x4
